//
// Generated by NVIDIA NVVM Compiler
//
// Compiler Build ID: CL-36424714
// Cuda compilation tools, release 13.0, V13.0.88
// Based on NVVM 20.0.0
//

.version 9.0
.target sm_100
.address_size 64

	// .globl	_Z30convertSpecialUpperToLowerCasePcS_ij

.visible .entry _Z30convertSpecialUpperToLowerCasePcS_ij(
	.param .u64 .ptr .align 1 _Z30convertSpecialUpperToLowerCasePcS_ij_param_0,
	.param .u64 .ptr .align 1 _Z30convertSpecialUpperToLowerCasePcS_ij_param_1,
	.param .u32 _Z30convertSpecialUpperToLowerCasePcS_ij_param_2,
	.param .u32 _Z30convertSpecialUpperToLowerCasePcS_ij_param_3
)
{
	.reg .pred 	%p<4>;
	.reg .b16 	%rs<8>;
	.reg .b32 	%r<12>;
	.reg .b64 	%rd<9>;

	ld.param.u64 	%rd1, [_Z30convertSpecialUpperToLowerCasePcS_ij_param_0];
	ld.param.u64 	%rd2, [_Z30convertSpecialUpperToLowerCasePcS_ij_param_1];
	ld.param.u32 	%r2, [_Z30convertSpecialUpperToLowerCasePcS_ij_param_2];
	ld.param.u32 	%r3, [_Z30convertSpecialUpperToLowerCasePcS_ij_param_3];
	mov.u32 	%r4, %ctaid.x;
	mov.u32 	%r5, %ntid.x;
	mov.u32 	%r6, %tid.x;
	mad.lo.s32 	%r1, %r4, %r5, %r6;
	setp.ge.u32 	%p1, %r1, %r3;
	@%p1 bra 	$L__BB0_4;
	cvta.to.global.u64 	%rd3, %rd1;
	cvt.u64.u32 	%rd4, %r1;
	add.s64 	%rd5, %rd3, %rd4;
	ld.global.u8 	%rs7, [%rd5];
	add.s16 	%rs4, %rs7, -65;
	and.b16  	%rs5, %rs4, 255;
	setp.gt.u16 	%p2, %rs5, 25;
	@%p2 bra 	$L__BB0_3;
	cvt.u32.u16 	%r7, %rs7;
	and.b32  	%r8, %r7, 255;
	add.s32 	%r9, %r8, -65;
	shr.u32 	%r10, %r2, %r9;
	and.b32  	%r11, %r10, 1;
	setp.eq.b32 	%p3, %r11, 1;
	add.s16 	%rs6, %rs7, 32;
	selp.b16 	%rs7, %rs6, %rs7, %p3;
$L__BB0_3:
	cvta.to.global.u64 	%rd7, %rd2;
	add.s64 	%rd8, %rd7, %rd4;
	st.global.u8 	[%rd8], %rs7;
$L__BB0_4:
	ret;

}


// ===== COMPILED SASS (sm_100) =====

	.target	sm_100

	.elftype	@"ET_EXEC"


//--------------------- .note.nv.tkinfo           --------------------------
	.section	.note.nv.tkinfo,"",@"SHT_NOTE"
	.sectionflags	@"SHF_NOTE_NV_TKINFO"
	.tkinfo
        /*0018*/ 	.word	0x00000002
        /*0030*/ 	.string	""
        /*0030*/ 	.string	"ptxas"
        /*0030*/ 	.string	"Cuda compilation tools, release 13.0, V13.0.88"
        /*0030*/ 	.string	"Build cuda_13.0.r13.0/compiler.36424714_0"
        /*0030*/ 	.string	"-arch sm_100 -m 64 "



//--------------------- .note.nv.cuinfo           --------------------------
	.section	.note.nv.cuinfo,"",@"SHT_NOTE"
	.sectionflags	@"SHF_NOTE_NV_CUINFO"
        /*0018*/ 	.short	0x0002
        /*001a*/ 	.short	0x0064
        /*001c*/ 	.short	0x0082
	.zero		2


//--------------------- .nv.info                  --------------------------
	.section	.nv.info,"",@"SHT_CUDA_INFO"
	.align	4


	//----- nvinfo : EIATTR_REGCOUNT
	.align		4
        /*0000*/ 	.byte	0x04, 0x2f
        /*0002*/ 	.short	(.L_1 - .L_0)
	.align		4
.L_0:
        /*0004*/ 	.word	index@(_Z30convertSpecialUpperToLowerCasePcS_ij)
        /*0008*/ 	.word	0x0000000a


	//----- nvinfo : EIATTR_FRAME_SIZE
	.align		4
.L_1:
        /*000c*/ 	.byte	0x04, 0x11
        /*000e*/ 	.short	(.L_3 - .L_2)
	.align		4
.L_2:
        /*0010*/ 	.word	index@(_Z30convertSpecialUpperToLowerCasePcS_ij)
        /*0014*/ 	.word	0x00000000


	//----- nvinfo : EIATTR_MIN_STACK_SIZE
	.align		4
.L_3:
        /*0018*/ 	.byte	0x04, 0x12
        /*001a*/ 	.short	(.L_5 - .L_4)
	.align		4
.L_4:
        /*001c*/ 	.word	index@(_Z30convertSpecialUpperToLowerCasePcS_ij)
        /*0020*/ 	.word	0x00000000
.L_5:


//--------------------- .nv.compat                --------------------------
	.section	.nv.compat,"",@"SHT_CUDA_COMPAT_INFO"
	.align	4
        /*0000*/ 	.byte	0x02, 0x09, 0x00, 0x00, 0x02, 0x02, 0x01, 0x00, 0x02, 0x05, 0x05, 0x00, 0x03, 0x07, 0x01, 0x01
        /*0010*/ 	.byte	0x02, 0x03, 0x00, 0x00, 0x02, 0x06, 0x01, 0x00, 0x04, 0x0b, 0x08, 0x00, 0x09, 0x00, 0x00, 0x00
        /*0020*/ 	.byte	0x00, 0x00, 0x00, 0x00


//--------------------- .nv.info._Z30convertSpecialUpperToLowerCasePcS_ij --------------------------
	.section	.nv.info._Z30convertSpecialUpperToLowerCasePcS_ij,"",@"SHT_CUDA_INFO"
	.sectionflags	@""
	.align	4


	//----- nvinfo : EIATTR_CUDA_API_VERSION
	.align		4
        /*0000*/ 	.byte	0x04, 0x37
        /*0002*/ 	.short	(.L_7 - .L_6)
.L_6:
        /*0004*/ 	.word	0x00000082


	//----- nvinfo : EIATTR_KPARAM_INFO
	.align		4
.L_7:
        /*0008*/ 	.byte	0x04, 0x17
        /*000a*/ 	.short	(.L_9 - .L_8)
.L_8:
        /*000c*/ 	.word	0x00000000
        /*0010*/ 	.short	0x0003
        /*0012*/ 	.short	0x0014
        /*0014*/ 	.byte	0x00, 0xf0, 0x11, 0x00


	//----- nvinfo : EIATTR_KPARAM_INFO
	.align		4
.L_9:
        /*0018*/ 	.byte	0x04, 0x17
        /*001a*/ 	.short	(.L_11 - .L_10)
.L_10:
        /*001c*/ 	.word	0x00000000
        /*0020*/ 	.short	0x0002
        /*0022*/ 	.short	0x0010
        /*0024*/ 	.byte	0x00, 0xf0, 0x11, 0x00


	//----- nvinfo : EIATTR_KPARAM_INFO
	.align		4
.L_11:
        /*0028*/ 	.byte	0x04, 0x17
        /*002a*/ 	.short	(.L_13 - .L_12)
.L_12:
        /*002c*/ 	.word	0x00000000
        /*0030*/ 	.short	0x0001
        /*0032*/ 	.short	0x0008
        /*0034*/ 	.byte	0x00, 0xf5, 0x21, 0x00


	//----- nvinfo : EIATTR_KPARAM_INFO
	.align		4
.L_13:
        /*0038*/ 	.byte	0x04, 0x17
        /*003a*/ 	.short	(.L_15 - .L_14)
.L_14:
        /*003c*/ 	.word	0x00000000
        /*0040*/ 	.short	0x0000
        /*0042*/ 	.short	0x0000
        /*0044*/ 	.byte	0x00, 0xf5, 0x21, 0x00


	//----- nvinfo : EIATTR_SPARSE_MMA_MASK
	.align		4
.L_15:
        /*0048*/ 	.byte	0x03, 0x50
        /*004a*/ 	.short	0x0000


	//----- nvinfo : EIATTR_MAXREG_COUNT
	.align		4
        /*004c*/ 	.byte	0x03, 0x1b
        /*004e*/ 	.short	0x00ff


	//----- nvinfo : EIATTR_MERCURY_ISA_VERSION
	.align		4
        /*0050*/ 	.byte	0x03, 0x5f
        /*0052*/ 	.short	0x0101


	//----- nvinfo : EIATTR_VRC_CTA_INIT_COUNT
	.align		4
        /*0054*/ 	.byte	0x02, 0x4a
	.zero		1
	.zero		1


	//----- nvinfo : EIATTR_EXIT_INSTR_OFFSETS
	.align		4
        /*0058*/ 	.byte	0x04, 0x1c
        /*005a*/ 	.short	(.L_17 - .L_16)


	//   ....[0]....
.L_16:
        /*005c*/ 	.word	0x00000070


	//   ....[1]....
        /*0060*/ 	.word	0x000001b0


	//----- nvinfo : EIATTR_CBANK_PARAM_SIZE
	.align		4
.L_17:
        /*0064*/ 	.byte	0x03, 0x19
        /*0066*/ 	.short	0x0018


	//----- nvinfo : EIATTR_PARAM_CBANK
	.align		4
        /*0068*/ 	.byte	0x04, 0x0a
        /*006a*/ 	.short	(.L_19 - .L_18)
	.align		4
.L_18:
        /*006c*/ 	.word	index@(.nv.constant0._Z30convertSpecialUpperToLowerCasePcS_ij)
        /*0070*/ 	.short	0x0380
        /*0072*/ 	.short	0x0018


	//----- nvinfo : EIATTR_SW_WAR
	.align		4
.L_19:
        /*0074*/ 	.byte	0x04, 0x36
        /*0076*/ 	.short	(.L_21 - .L_20)
.L_20:
        /*0078*/ 	.word	0x00000008
.L_21:


//--------------------- .nv.callgraph             --------------------------
	.section	.nv.callgraph,"",@"SHT_CUDA_CALLGRAPH"
	.align	4
	.sectionentsize	8
	.align		4
        /*0000*/ 	.word	0x00000000
	.align		4
        /*0004*/ 	.word	0xffffffff
	.align		4
        /*0008*/ 	.word	0x00000000
	.align		4
        /*000c*/ 	.word	0xfffffffe
	.align		4
        /*0010*/ 	.word	0x00000000
	.align		4
        /*0014*/ 	.word	0xfffffffd
	.align		4
        /*0018*/ 	.word	0x00000000
	.align		4
        /*001c*/ 	.word	0xfffffffc


//--------------------- .text._Z30convertSpecialUpperToLowerCasePcS_ij --------------------------
	.section	.text._Z30convertSpecialUpperToLowerCasePcS_ij,"ax",@progbits
	.align	128
        .global         _Z30convertSpecialUpperToLowerCasePcS_ij
        .type           _Z30convertSpecialUpperToLowerCasePcS_ij,@function
        .size           _Z30convertSpecialUpperToLowerCasePcS_ij,(.L_x_1 - _Z30convertSpecialUpperToLowerCasePcS_ij)
        .other          _Z30convertSpecialUpperToLowerCasePcS_ij,@"STO_CUDA_ENTRY STV_DEFAULT"
_Z30convertSpecialUpperToLowerCasePcS_ij:
.text._Z30convertSpecialUpperToLowerCasePcS_ij:
[----:B------:R-:W-:Y:S01]  /*0000*/  LDC R1, c[0x0][0x37c] ;  /* 0x0000df00ff017b82 */ /* 0x000fe20000000800 */
[----:B------:R-:W0:Y:S07]  /*0010*/  S2R R3, SR_TID.X ;  /* 0x0000000000037919 */ /* 0x000e2e0000002100 */
[----:B------:R-:W0:Y:S01]  /*0020*/  S2UR UR4, SR_CTAID.X ;  /* 0x00000000000479c3 */ /* 0x000e220000002500 */
[----:B------:R-:W1:Y:S07]  /*0030*/  LDCU UR5, c[0x0][0x394] ;  /* 0x00007280ff0577ac */ /* 0x000e6e0008000800 */
[----:B------:R-:W0:Y:S02]  /*0040*/  LDC R0, c[0x0][0x360] ;  /* 0x0000d800ff007b82 */ /* 0x000e240000000800 */
[----:B0-----:R-:W-:-:S05]  /*0050*/  IMAD R0, R0, UR4, R3 ;  /* 0x0000000400007c24 */ /* 0x001fca000f8e0203 */
[----:B-1----:R-:W-:-:S13]  /*0060*/  ISETP.GE.U32.AND P0, PT, R0, UR5, PT ;  /* 0x0000000500007c0c */ /* 0x002fda000bf06070 */
[----:B------:R-:W-:Y:S05]  /*0070*/  @P0 EXIT ;  /* 0x000000000000094d */ /* 0x000fea0003800000 */
[----:B------:R-:W0:Y:S01]  /*0080*/  LDCU.64 UR6, c[0x0][0x380] ;  /* 0x00007000ff0677ac */ /* 0x000e220008000a00 */
[----:B------:R-:W1:Y:S01]  /*0090*/  LDCU.64 UR4, c[0x0][0x358] ;  /* 0x00006b00ff0477ac */ /* 0x000e620008000a00 */
[----:B0-----:R-:W-:-:S05]  /*00a0*/  IADD3 R2, P0, PT, R0, UR6, RZ ;  /* 0x0000000600027c10 */ /* 0x001fca000ff1e0ff */
[----:B------:R-:W-:Y:S01]  /*00b0*/  IMAD.X R3, RZ, RZ, UR7, P0 ;  /* 0x00000007ff037e24 */ /* 0x000fe200080e06ff */
[----:B------:R-:W0:Y:S04]  /*00c0*/  LDCU.64 UR6, c[0x0][0x388] ;  /* 0x00007100ff0677ac */ /* 0x000e280008000a00 */
[----:B-1----:R0:W2:Y:S02]  /*00d0*/  LDG.E.U8 R5, desc[UR4][R2.64] ;  /* 0x0000000402057981 */ /* 0x0020a4000c1e1100 */
[----:B0-----:R-:W-:-:S05]  /*00e0*/  IADD3 R2, P1, PT, R0, UR6, RZ ;  /* 0x0000000600027c10 */ /* 0x001fca000ff3e0ff */
[----:B------:R-:W-:Y:S02]  /*00f0*/  IMAD.X R3, RZ, RZ, UR7, P1 ;  /* 0x00000007ff037e24 */ /* 0x000fe400088e06ff */
[----:B--2---:R-:W-:-:S05]  /*0100*/  VIADD R4, R5, 0xffffffbf ;  /* 0xffffffbf05047836 */ /* 0x004fca0000000000 */
[----:B------:R-:W-:-:S04]  /*0110*/  LOP3.LUT R4, R4, 0xff, RZ, 0xc0, !PT ;  /* 0x000000ff04047812 */ /* 0x000fc800078ec0ff */
[----:B------:R-:W-:-:S13]  /*0120*/  ISETP.GT.U32.AND P0, PT, R4, 0x19, PT ;  /* 0x000000190400780c */ /* 0x000fda0003f04070 */
[----:B------:R-:W0:Y:S01]  /*0130*/  @!P0 LDC R7, c[0x0][0x390] ;  /* 0x0000e400ff078b82 */ /* 0x000e220000000800 */
[----:B------:R-:W-:-:S05]  /*0140*/  @!P0 LOP3.LUT R4, R5, 0xff, RZ, 0xc0, !PT ;  /* 0x000000ff05048812 */ /* 0x000fca00078ec0ff */
[----:B------:R-:W-:-:S05]  /*0150*/  @!P0 VIADD R4, R4, 0xffffffbf ;  /* 0xffffffbf04048836 */ /* 0x000fca0000000000 */
[----:B0-----:R-:W-:-:S04]  /*0160*/  @!P0 SHF.R.U32.HI R4, RZ, R4, R7 ;  /* 0x00000004ff048219 */ /* 0x001fc80000011607 */
[----:B------:R-:W-:-:S04]  /*0170*/  @!P0 LOP3.LUT R4, R4, 0x1, RZ, 0xc0, !PT ;  /* 0x0000000104048812 */ /* 0x000fc800078ec0ff */
[----:B------:R-:W-:-:S13]  /*0180*/  ISETP.NE.U32.OR P2, PT, R4, 0x1, P0 ;  /* 0x000000010400780c */ /* 0x000fda0000745470 */
[----:B------:R-:W-:-:S05]  /*0190*/  @!P2 VIADD R5, R5, 0x20 ;  /* 0x000000200505a836 */ /* 0x000fca0000000000 */
[----:B------:R-:W-:Y:S01]  /*01a0*/  STG.E.U8 desc[UR4][R2.64], R5 ;  /* 0x0000000502007986 */ /* 0x000fe2000c101104 */
[----:B------:R-:W-:Y:S05]  /*01b0*/  EXIT ;  /* 0x000000000000794d */ /* 0x000fea0003800000 */
.L_x_0:
[----:B------:R-:W-:-:S00]  /*01c0*/  BRA `(.L_x_0) ;  /* 0xfffffffc00fc7947 */ /* 0x000fc0000383ffff */
[----:B------:R-:W-:-:S00]  /*01d0*/  NOP ;  /* 0x0000000000007918 */ /* 0x000fc00000000000 */
        /* <DEDUP_REMOVED lines=10> */
.L_x_1:


//--------------------- .nv.shared.reserved.0     --------------------------
	.section	.nv.shared.reserved.0,"aw",@nobits
	.weak		__nv_reservedSMEM_offset_0_alias
	.size		__nv_reservedSMEM_offset_0_alias, 0, 64
	.other		__nv_reservedSMEM_offset_0_alias,@"STO_CUDA_RESERVED_SHARED STV_DEFAULT"
__nv_reservedSMEM_offset_0_alias:
	.zero		0
	.zero		64


//--------------------- .nv.constant0._Z30convertSpecialUpperToLowerCasePcS_ij --------------------------
	.section	.nv.constant0._Z30convertSpecialUpperToLowerCasePcS_ij,"a",@progbits
	.sectionflags	@""
	.align	4
.nv.constant0._Z30convertSpecialUpperToLowerCasePcS_ij:
	.zero		920


//--------------------- SYMBOLS --------------------------

	.type		.nv.reservedSmem.offset0,@object
	.size		.nv.reservedSmem.offset0,0x4
